	.headerflags	@"EF_CUDA_TEXMODE_UNIFIED EF_CUDA_64BIT_ADDRESS EF_CUDA_ACCELERATORS EF_CUDA_SM90 EF_CUDA_VIRTUAL_SM(EF_CUDA_SM90)"
	.elftype	@"ET_EXEC"


//--------------------- .nv.info                  --------------------------
	.section	.nv.info,"",@"SHT_CUDA_INFO"
	.align	4


	//----- nvinfo : EIATTR_REGCOUNT
	.align		4
        /*0000*/ 	.byte	0x04, 0x2f
        /*0002*/ 	.short	(.L_1 - .L_0)
	.align		4
.L_0:
        /*0004*/ 	.word	index@(triton_poi_fused_convolution_0)
        /*0008*/ 	.word	0x0000000a


	//----- nvinfo : EIATTR_MIN_STACK_SIZE
	.align		4
.L_1:
        /*000c*/ 	.byte	0x04, 0x12
        /*000e*/ 	.short	(.L_3 - .L_2)
	.align		4
.L_2:
        /*0010*/ 	.word	index@(triton_poi_fused_convolution_0)
        /*0014*/ 	.word	0x00000000


	//----- nvinfo : EIATTR_FRAME_SIZE
	.align		4
.L_3:
        /*0018*/ 	.byte	0x04, 0x11
        /*001a*/ 	.short	(.L_5 - .L_4)
	.align		4
.L_4:
        /*001c*/ 	.word	index@(triton_poi_fused_convolution_0)
        /*0020*/ 	.word	0x00000000


	//----- nvinfo : EIATTR_MIN_STACK_SIZE
	.align		4
.L_5:
        /*0024*/ 	.byte	0x04, 0x12
        /*0026*/ 	.short	(.L_7 - .L_6)
	.align		4
.L_6:
        /*0028*/ 	.word	index@(triton_poi_fused_convolution_0)
        /*002c*/ 	.word	0x00000000
.L_7:


//--------------------- .nv.info.triton_poi_fused_convolution_0 --------------------------
	.section	.nv.info.triton_poi_fused_convolution_0,"",@"SHT_CUDA_INFO"
	.sectionflags	@""
	.align	4


	//----- nvinfo : EIATTR_CUDA_API_VERSION
	.align		4
        /*0000*/ 	.byte	0x04, 0x37
        /*0002*/ 	.short	(.L_9 - .L_8)
.L_8:
        /*0004*/ 	.word	0x0000007c


	//----- nvinfo : EIATTR_KPARAM_INFO
	.align		4
.L_9:
        /*0008*/ 	.byte	0x04, 0x17
        /*000a*/ 	.short	(.L_11 - .L_10)
.L_10:
        /*000c*/ 	.word	0x00000000
        /*0010*/ 	.short	0x0002
        /*0012*/ 	.short	0x0010
        /*0014*/ 	.byte	0x00, 0xf0, 0x11, 0x00


	//----- nvinfo : EIATTR_KPARAM_INFO
	.align		4
.L_11:
        /*0018*/ 	.byte	0x04, 0x17
        /*001a*/ 	.short	(.L_13 - .L_12)
.L_12:
        /*001c*/ 	.word	0x00000000
        /*0020*/ 	.short	0x0001
        /*0022*/ 	.short	0x0008
        /*0024*/ 	.byte	0x00, 0xf4, 0x21, 0x00


	//----- nvinfo : EIATTR_KPARAM_INFO
	.align		4
.L_13:
        /*0028*/ 	.byte	0x04, 0x17
        /*002a*/ 	.short	(.L_15 - .L_14)
.L_14:
        /*002c*/ 	.word	0x00000000
        /*0030*/ 	.short	0x0000
        /*0032*/ 	.short	0x0000
        /*0034*/ 	.byte	0x00, 0xf4, 0x21, 0x00


	//----- nvinfo : EIATTR_SPARSE_MMA_MASK
	.align		4
.L_15:
        /*0038*/ 	.byte	0x03, 0x50
        /*003a*/ 	.short	0x0000


	//----- nvinfo : EIATTR_MAXREG_COUNT
	.align		4
        /*003c*/ 	.byte	0x03, 0x1b
        /*003e*/ 	.short	0x00ff


	//----- nvinfo : EIATTR_EXIT_INSTR_OFFSETS
	.align		4
        /*0040*/ 	.byte	0x04, 0x1c
        /*0042*/ 	.short	(.L_17 - .L_16)


	//   ....[0]....
.L_16:
        /*0044*/ 	.word	0x00000100


	//   ....[1]....
        /*0048*/ 	.word	0x00000120


	//----- nvinfo : EIATTR_REQNTID
	.align		4
.L_17:
        /*004c*/ 	.byte	0x04, 0x10
        /*004e*/ 	.short	(.L_19 - .L_18)
.L_18:
        /*0050*/ 	.word	0x00000020
        /*0054*/ 	.word	0x00000001
        /*0058*/ 	.word	0x00000001


	//----- nvinfo : EIATTR_CBANK_PARAM_SIZE
	.align		4
.L_19:
        /*005c*/ 	.byte	0x03, 0x19
        /*005e*/ 	.short	0x0014


	//----- nvinfo : EIATTR_PARAM_CBANK
	.align		4
        /*0060*/ 	.byte	0x04, 0x0a
        /*0062*/ 	.short	(.L_21 - .L_20)
	.align		4
.L_20:
        /*0064*/ 	.word	index@(.nv.constant0.triton_poi_fused_convolution_0)
        /*0068*/ 	.short	0x0210
        /*006a*/ 	.short	0x0014


	//----- nvinfo : EIATTR_SW_WAR
	.align		4
.L_21:
        /*006c*/ 	.byte	0x04, 0x36
        /*006e*/ 	.short	(.L_23 - .L_22)
.L_22:
        /*0070*/ 	.word	0x00000008
.L_23:


//--------------------- .nv.callgraph             --------------------------
	.section	.nv.callgraph,"",@"SHT_CUDA_CALLGRAPH"
	.align	4
	.sectionentsize	8
	.align		4
        /*0000*/ 	.word	0x00000000
	.align		4
        /*0004*/ 	.word	0xffffffff
	.align		4
        /*0008*/ 	.word	0x00000000
	.align		4
        /*000c*/ 	.word	0xfffffffe
	.align		4
        /*0010*/ 	.word	0x00000000
	.align		4
        /*0014*/ 	.word	0xfffffffd
	.align		4
        /*0018*/ 	.word	0x00000000
	.align		4
        /*001c*/ 	.word	0xfffffffc


//--------------------- .text.triton_poi_fused_convolution_0 --------------------------
	.section	.text.triton_poi_fused_convolution_0,"ax",@progbits
	.align	128
        .global         triton_poi_fused_convolution_0
        .type           triton_poi_fused_convolution_0,@function
        .size           triton_poi_fused_convolution_0,(.L_x_1 - triton_poi_fused_convolution_0)
        .other          triton_poi_fused_convolution_0,@"STO_CUDA_ENTRY STV_DEFAULT"
triton_poi_fused_convolution_0:
.text.triton_poi_fused_convolution_0:
[----:B------:R-:W0:Y:S02]  /*0000*/  LDC R1, c[0x0][0x28] ;  /* 0x00000a00ff017b82 */ /* 0x000e240000000800 */
[----:B------:R-:W1:Y:S01]  /*0010*/  S2R R0, SR_TID.X ;  /* 0x0000000000007919 */ /* 0x000e620000002100 */
[----:B------:R-:W2:Y:S01]  /*0020*/  LDC.64 R2, c[0x0][0x210] ;  /* 0x00008400ff027b82 */ /* 0x000ea20000000a00 */
[----:B------:R-:W-:Y:S01]  /*0030*/  ULDC.64 UR4, c[0x0][0x208] ;  /* 0x0000820000047ab9 */ /* 0x000fe20000000a00 */
[----:B------:R-:W3:Y:S06]  /*0040*/  S2R R7, SR_CTAID.X ;  /* 0x0000000000077919 */ /* 0x000eec0000002500 */
[----:B------:R-:W4:Y:S01]  /*0050*/  LDC.64 R4, c[0x0][0x218] ;  /* 0x00008600ff047b82 */ /* 0x000f220000000a00 */
[----:B-1----:R-:W-:Y:S01]  /*0060*/  SHF.L.U32 R0, R0, 0x1, RZ ;  /* 0x0000000100007819 */ /* 0x002fe200000006ff */
[----:B----4-:R-:W4:Y:S03]  /*0070*/  LDG.E R4, desc[UR4][R4.64] ;  /* 0x0000000404047981 */ /* 0x010f26000c1e1900 */
[----:B------:R-:W-:-:S04]  /*0080*/  LOP3.LUT R0, R0, 0x3e, RZ, 0xc0, !PT ;  /* 0x0000003e00007812 */ /* 0x000fc800078ec0ff */
[----:B---3--:R-:W-:-:S04]  /*0090*/  LEA R7, R7, R0, 0x6 ;  /* 0x0000000007077211 */ /* 0x008fc800078e30ff */
[C---:B------:R-:W-:Y:S01]  /*00a0*/  ISETP.GE.AND P0, PT, R7.reuse, 0x40, PT ;  /* 0x000000400700780c */ /* 0x040fe20003f06270 */
[----:B--2---:R-:W-:Y:S01]  /*00b0*/  IMAD.WIDE R2, R7, 0x4, R2 ;  /* 0x0000000407027825 */ /* 0x004fe200078e0202 */
[----:B------:R-:W-:-:S11]  /*00c0*/  CS2R R6, SRZ ;  /* 0x0000000000067805 */ /* 0x000fd6000001ff00 */
[----:B------:R-:W4:Y:S02]  /*00d0*/  @!P0 LDG.E.64 R6, desc[UR4][R2.64] ;  /* 0x0000000402068981 */ /* 0x000f24000c1e1b00 */
[C---:B----4-:R-:W-:Y:S01]  /*00e0*/  FADD R6, R4.reuse, R6 ;  /* 0x0000000604067221 */ /* 0x050fe20000000000 */
[----:B------:R-:W-:Y:S01]  /*00f0*/  FADD R7, R4, R7 ;  /* 0x0000000704077221 */ /* 0x000fe20000000000 */
[----:B------:R-:W-:Y:S06]  /*0100*/  @P0 EXIT ;  /* 0x000000000000094d */ /* 0x000fec0003800000 */
[----:B------:R-:W-:Y:S01]  /*0110*/  STG.E.64 desc[UR4][R2.64], R6 ;  /* 0x0000000602007986 */ /* 0x000fe2000c101b04 */
[----:B------:R-:W-:Y:S05]  /*0120*/  EXIT ;  /* 0x000000000000794d */ /* 0x000fea0003800000 */
.L_x_0:
[----:B------:R-:W-:-:S00]  /*0130*/  BRA `(.L_x_0) ;  /* 0xfffffffc00fc7947 */ /* 0x000fc0000383ffff */
[----:B------:R-:W-:-:S00]  /*0140*/  NOP ;  /* 0x0000000000007918 */ /* 0x000fc00000000000 */
        /* <DEDUP_REMOVED lines=11> */
.L_x_1:


//--------------------- .nv.constant0.triton_poi_fused_convolution_0 --------------------------
	.section	.nv.constant0.triton_poi_fused_convolution_0,"a",@progbits
	.sectionflags	@""
	.align	4
.nv.constant0.triton_poi_fused_convolution_0:
	.zero		548
